//
// Generated by NVIDIA NVVM Compiler
//
// Compiler Build ID: CL-36424714
// Cuda compilation tools, release 13.0, V13.0.88
// Based on NVVM 20.0.0
//

.version 9.0
.target sm_100
.address_size 64

	// .globl	_Z29odd_even_sort_gpu_kernel_gmemPii

.visible .entry _Z29odd_even_sort_gpu_kernel_gmemPii(
	.param .u64 .ptr .align 1 _Z29odd_even_sort_gpu_kernel_gmemPii_param_0,
	.param .u32 _Z29odd_even_sort_gpu_kernel_gmemPii_param_1
)
{
	.reg .pred 	%p<4>;
	.reg .b32 	%r<26>;
	.reg .b64 	%rd<5>;

	ld.param.u64 	%rd3, [_Z29odd_even_sort_gpu_kernel_gmemPii_param_0];
	ld.param.u32 	%r10, [_Z29odd_even_sort_gpu_kernel_gmemPii_param_1];
	cvta.to.global.u64 	%rd1, %rd3;
	mov.u32 	%r11, %ctaid.x;
	mov.u32 	%r12, %ntid.x;
	mul.lo.s32 	%r13, %r11, %r12;
	mov.u32 	%r14, %tid.x;
	add.s32 	%r15, %r13, %r14;
	add.s32 	%r16, %r13, %r12;
	shl.b32 	%r17, %r16, 1;
	add.s32 	%r18, %r17, -1;
	add.s32 	%r19, %r10, -1;
	min.u32 	%r1, %r18, %r19;
	shl.b32 	%r2, %r15, 1;
	mov.b32 	%r24, 0;
$L__BB0_1:
	add.s32 	%r4, %r24, %r2;
	setp.ge.s32 	%p1, %r4, %r1;
	mov.b32 	%r25, 0;
	@%p1 bra 	$L__BB0_4;
	mul.wide.s32 	%rd4, %r4, 4;
	add.s64 	%rd2, %rd1, %rd4;
	ld.global.u32 	%r5, [%rd2];
	ld.global.u32 	%r6, [%rd2+4];
	setp.le.s32 	%p2, %r5, %r6;
	@%p2 bra 	$L__BB0_4;
	st.global.u32 	[%rd2], %r6;
	st.global.u32 	[%rd2+4], %r5;
	mov.b32 	%r25, 1;
$L__BB0_4:
	xor.b32  	%r24, %r24, 1;
	{ 
	.reg .pred 	%p1; 
	setp.ne.u32 	%p1, %r25, 0; 
	bar.red.popc.u32 	%r23, 0, %p1; 
	}
	setp.ne.s32 	%p3, %r23, 0;
	@%p3 bra 	$L__BB0_1;
	ret;

}


// ===== COMPILED SASS (sm_100) =====

	.target	sm_100

	.elftype	@"ET_EXEC"


//--------------------- .note.nv.tkinfo           --------------------------
	.section	.note.nv.tkinfo,"",@"SHT_NOTE"
	.sectionflags	@"SHF_NOTE_NV_TKINFO"
	.tkinfo
        /*0018*/ 	.word	0x00000002
        /*0030*/ 	.string	""
        /*0030*/ 	.string	"ptxas"
        /*0030*/ 	.string	"Cuda compilation tools, release 13.0, V13.0.88"
        /*0030*/ 	.string	"Build cuda_13.0.r13.0/compiler.36424714_0"
        /*0030*/ 	.string	"-arch sm_100 -m 64 "



//--------------------- .note.nv.cuinfo           --------------------------
	.section	.note.nv.cuinfo,"",@"SHT_NOTE"
	.sectionflags	@"SHF_NOTE_NV_CUINFO"
        /*0018*/ 	.short	0x0002
        /*001a*/ 	.short	0x0064
        /*001c*/ 	.short	0x0082
	.zero		2


//--------------------- .nv.info                  --------------------------
	.section	.nv.info,"",@"SHT_CUDA_INFO"
	.align	4


	//----- nvinfo : EIATTR_REGCOUNT
	.align		4
        /*0000*/ 	.byte	0x04, 0x2f
        /*0002*/ 	.short	(.L_1 - .L_0)
	.align		4
.L_0:
        /*0004*/ 	.word	index@(_Z29odd_even_sort_gpu_kernel_gmemPii)
        /*0008*/ 	.word	0x0000000c


	//----- nvinfo : EIATTR_FRAME_SIZE
	.align		4
.L_1:
        /*000c*/ 	.byte	0x04, 0x11
        /*000e*/ 	.short	(.L_3 - .L_2)
	.align		4
.L_2:
        /*0010*/ 	.word	index@(_Z29odd_even_sort_gpu_kernel_gmemPii)
        /*0014*/ 	.word	0x00000000


	//----- nvinfo : EIATTR_MIN_STACK_SIZE
	.align		4
.L_3:
        /*0018*/ 	.byte	0x04, 0x12
        /*001a*/ 	.short	(.L_5 - .L_4)
	.align		4
.L_4:
        /*001c*/ 	.word	index@(_Z29odd_even_sort_gpu_kernel_gmemPii)
        /*0020*/ 	.word	0x00000000
.L_5:


//--------------------- .nv.compat                --------------------------
	.section	.nv.compat,"",@"SHT_CUDA_COMPAT_INFO"
	.align	4
        /*0000*/ 	.byte	0x02, 0x09, 0x00, 0x00, 0x02, 0x02, 0x01, 0x00, 0x02, 0x05, 0x05, 0x00, 0x03, 0x07, 0x01, 0x01
        /*0010*/ 	.byte	0x02, 0x03, 0x00, 0x00, 0x02, 0x06, 0x01, 0x00, 0x04, 0x0b, 0x08, 0x00, 0x09, 0x00, 0x00, 0x00
        /*0020*/ 	.byte	0x00, 0x00, 0x00, 0x00


//--------------------- .nv.info._Z29odd_even_sort_gpu_kernel_gmemPii --------------------------
	.section	.nv.info._Z29odd_even_sort_gpu_kernel_gmemPii,"",@"SHT_CUDA_INFO"
	.sectionflags	@""
	.align	4


	//----- nvinfo : EIATTR_CUDA_API_VERSION
	.align		4
        /*0000*/ 	.byte	0x04, 0x37
        /*0002*/ 	.short	(.L_7 - .L_6)
.L_6:
        /*0004*/ 	.word	0x00000082


	//----- nvinfo : EIATTR_KPARAM_INFO
	.align		4
.L_7:
        /*0008*/ 	.byte	0x04, 0x17
        /*000a*/ 	.short	(.L_9 - .L_8)
.L_8:
        /*000c*/ 	.word	0x00000000
        /*0010*/ 	.short	0x0001
        /*0012*/ 	.short	0x0008
        /*0014*/ 	.byte	0x00, 0xf0, 0x11, 0x00


	//----- nvinfo : EIATTR_KPARAM_INFO
	.align		4
.L_9:
        /*0018*/ 	.byte	0x04, 0x17
        /*001a*/ 	.short	(.L_11 - .L_10)
.L_10:
        /*001c*/ 	.word	0x00000000
        /*0020*/ 	.short	0x0000
        /*0022*/ 	.short	0x0000
        /*0024*/ 	.byte	0x00, 0xf5, 0x21, 0x00


	//----- nvinfo : EIATTR_SPARSE_MMA_MASK
	.align		4
.L_11:
        /*0028*/ 	.byte	0x03, 0x50
        /*002a*/ 	.short	0x0000


	//----- nvinfo : EIATTR_MAXREG_COUNT
	.align		4
        /*002c*/ 	.byte	0x03, 0x1b
        /*002e*/ 	.short	0x00ff


	//----- nvinfo : EIATTR_NUM_BARRIERS
	.align		4
        /*0030*/ 	.byte	0x02, 0x4c
        /*0032*/ 	.byte	0x01
	.zero		1


	//----- nvinfo : EIATTR_MERCURY_ISA_VERSION
	.align		4
        /*0034*/ 	.byte	0x03, 0x5f
        /*0036*/ 	.short	0x0101


	//----- nvinfo : EIATTR_VRC_CTA_INIT_COUNT
	.align		4
        /*0038*/ 	.byte	0x02, 0x4a
	.zero		1
	.zero		1


	//----- nvinfo : EIATTR_EXIT_INSTR_OFFSETS
	.align		4
        /*003c*/ 	.byte	0x04, 0x1c
        /*003e*/ 	.short	(.L_13 - .L_12)


	//   ....[0]....
.L_12:
        /*0040*/ 	.word	0x000001d0


	//----- nvinfo : EIATTR_CRS_STACK_SIZE
	.align		4
.L_13:
        /*0044*/ 	.byte	0x04, 0x1e
        /*0046*/ 	.short	(.L_15 - .L_14)
.L_14:
        /*0048*/ 	.word	0x00000000


	//----- nvinfo : EIATTR_CBANK_PARAM_SIZE
	.align		4
.L_15:
        /*004c*/ 	.byte	0x03, 0x19
        /*004e*/ 	.short	0x000c


	//----- nvinfo : EIATTR_PARAM_CBANK
	.align		4
        /*0050*/ 	.byte	0x04, 0x0a
        /*0052*/ 	.short	(.L_17 - .L_16)
	.align		4
.L_16:
        /*0054*/ 	.word	index@(.nv.constant0._Z29odd_even_sort_gpu_kernel_gmemPii)
        /*0058*/ 	.short	0x0380
        /*005a*/ 	.short	0x000c


	//----- nvinfo : EIATTR_SW_WAR
	.align		4
.L_17:
        /*005c*/ 	.byte	0x04, 0x36
        /*005e*/ 	.short	(.L_19 - .L_18)
.L_18:
        /*0060*/ 	.word	0x00000008
.L_19:


//--------------------- .nv.callgraph             --------------------------
	.section	.nv.callgraph,"",@"SHT_CUDA_CALLGRAPH"
	.align	4
	.sectionentsize	8
	.align		4
        /*0000*/ 	.word	0x00000000
	.align		4
        /*0004*/ 	.word	0xffffffff
	.align		4
        /*0008*/ 	.word	0x00000000
	.align		4
        /*000c*/ 	.word	0xfffffffe
	.align		4
        /*0010*/ 	.word	0x00000000
	.align		4
        /*0014*/ 	.word	0xfffffffd
	.align		4
        /*0018*/ 	.word	0x00000000
	.align		4
        /*001c*/ 	.word	0xfffffffc


//--------------------- .text._Z29odd_even_sort_gpu_kernel_gmemPii --------------------------
	.section	.text._Z29odd_even_sort_gpu_kernel_gmemPii,"ax",@progbits
	.align	128
        .global         _Z29odd_even_sort_gpu_kernel_gmemPii
        .type           _Z29odd_even_sort_gpu_kernel_gmemPii,@function
        .size           _Z29odd_even_sort_gpu_kernel_gmemPii,(.L_x_3 - _Z29odd_even_sort_gpu_kernel_gmemPii)
        .other          _Z29odd_even_sort_gpu_kernel_gmemPii,@"STO_CUDA_ENTRY STV_DEFAULT"
_Z29odd_even_sort_gpu_kernel_gmemPii:
.text._Z29odd_even_sort_gpu_kernel_gmemPii:
[----:B------:R-:W-:Y:S08]  /*0000*/  LDC R1, c[0x0][0x37c] ;  /* 0x0000df00ff017b82 */ /* 0x000ff00000000800 */
[----:B------:R-:W0:Y:S01]  /*0010*/  S2UR UR6, SR_CTAID.X ;  /* 0x00000000000679c3 */ /* 0x000e220000002500 */
[----:B------:R-:W1:Y:S01]  /*0020*/  S2R R6, SR_TID.X ;  /* 0x0000000000067919 */ /* 0x000e620000002100 */
[----:B------:R-:W2:Y:S06]  /*0030*/  LDCU.64 UR4, c[0x0][0x358] ;  /* 0x00006b00ff0477ac */ /* 0x000eac0008000a00 */
[----:B------:R-:W0:Y:S08]  /*0040*/  LDC R5, c[0x0][0x360] ;  /* 0x0000d800ff057b82 */ /* 0x000e300000000800 */
[----:B------:R-:W3:Y:S08]  /*0050*/  LDC R7, c[0x0][0x388] ;  /* 0x0000e200ff077b82 */ /* 0x000ef00000000800 */
[----:B------:R-:W4:Y:S01]  /*0060*/  LDC.64 R2, c[0x0][0x380] ;  /* 0x0000e000ff027b82 */ /* 0x000f220000000a00 */
[----:B0-----:R-:W-:-:S05]  /*0070*/  IMAD R0, R5, UR6, R5 ;  /* 0x0000000605007c24 */ /* 0x001fca000f8e0205 */
[----:B------:R-:W-:Y:S01]  /*0080*/  LEA R4, R0, 0xffffffff, 0x1 ;  /* 0xffffffff00047811 */ /* 0x000fe200078e08ff */
[----:B-1----:R-:W-:-:S03]  /*0090*/  IMAD R0, R5, UR6, R6 ;  /* 0x0000000605007c24 */ /* 0x002fc6000f8e0206 */
[----:B---3--:R-:W-:Y:S01]  /*00a0*/  VIADDMNMX.U32 R6, R7, 0xffffffff, R4, PT ;  /* 0xffffffff07067846 */ /* 0x008fe20003800004 */
[----:B--2---:R-:W-:-:S07]  /*00b0*/  IMAD.MOV.U32 R7, RZ, RZ, RZ ;  /* 0x000000ffff077224 */ /* 0x004fce00078e00ff */
.L_x_1:
[----:B------:R-:W-:Y:S01]  /*00c0*/  IMAD R5, R0, 0x2, R7 ;  /* 0x0000000200057824 */ /* 0x000fe200078e0207 */
[----:B------:R-:W-:-:S04]  /*00d0*/  PLOP3.LUT P0, PT, PT, PT, PT, 0x8, 0x80 ;  /* 0x000000000080781c */ /* 0x000fc80003f0e170 */
[----:B------:R-:W-:-:S13]  /*00e0*/  ISETP.GE.AND P1, PT, R5, R6, PT ;  /* 0x000000060500720c */ /* 0x000fda0003f26270 */
[----:B------:R-:W-:Y:S05]  /*00f0*/  @P1 BRA `(.L_x_0) ;  /* 0x00000000001c1947 */ /* 0x000fea0003800000 */
[----:B----4-:R-:W-:-:S05]  /*0100*/  IMAD.WIDE R4, R5, 0x4, R2 ;  /* 0x0000000405047825 */ /* 0x010fca00078e0202 */
[----:B------:R-:W2:Y:S04]  /*0110*/  LDG.E R9, desc[UR4][R4.64] ;  /* 0x0000000404097981 */ /* 0x000ea8000c1e1900 */
[----:B------:R-:W2:Y:S02]  /*0120*/  LDG.E R8, desc[UR4][R4.64+0x4] ;  /* 0x0000040404087981 */ /* 0x000ea4000c1e1900 */
[----:B--2---:R-:W-:-:S13]  /*0130*/  ISETP.GT.AND P1, PT, R9, R8, PT ;  /* 0x000000080900720c */ /* 0x004fda0003f24270 */
[----:B------:R0:W-:Y:S01]  /*0140*/  @P1 STG.E desc[UR4][R4.64], R8 ;  /* 0x0000000804001986 */ /* 0x0001e2000c101904 */
[----:B------:R-:W-:-:S03]  /*0150*/  @P1 PLOP3.LUT P0, PT, PT, PT, PT, 0x80, 0x8 ;  /* 0x000000000008181c */ /* 0x000fc60003f0f070 */
[----:B------:R0:W-:Y:S10]  /*0160*/  @P1 STG.E desc[UR4][R4.64+0x4], R9 ;  /* 0x0000040904001986 */ /* 0x0001f4000c101904 */
.L_x_0:
[----:B------:R-:W-:Y:S05]  /*0170*/  WARPSYNC.ALL ;  /* 0x0000000000007948 */ /* 0x000fea0003800000 */
[----:B------:R-:W-:Y:S06]  /*0180*/  BAR.RED.POPC.DEFER_BLOCKING 0x0, P0 ;  /* 0x0000000000007b1d */ /* 0x000fec0000014000 */
[----:B0-----:R-:W0:Y:S01]  /*0190*/  B2R.RESULT R4 ;  /* 0x000000000004731c */ /* 0x001e2200000e4000 */
[----:B------:R-:W-:-:S02]  /*01a0*/  LOP3.LUT R7, R7, 0x1, RZ, 0x3c, !PT ;  /* 0x0000000107077812 */ /* 0x000fc400078e3cff */
[----:B0-----:R-:W-:-:S13]  /*01b0*/  ISETP.NE.AND P0, PT, R4, RZ, PT ;  /* 0x000000ff0400720c */ /* 0x001fda0003f05270 */
[----:B------:R-:W-:Y:S05]  /*01c0*/  @P0 BRA `(.L_x_1) ;  /* 0xfffffffc00bc0947 */ /* 0x000fea000383ffff */
[----:B------:R-:W-:Y:S05]  /*01d0*/  EXIT ;  /* 0x000000000000794d */ /* 0x000fea0003800000 */
.L_x_2:
[----:B------:R-:W-:-:S00]  /*01e0*/  BRA `(.L_x_2) ;  /* 0xfffffffc00fc7947 */ /* 0x000fc0000383ffff */
[----:B------:R-:W-:-:S00]  /*01f0*/  NOP ;  /* 0x0000000000007918 */ /* 0x000fc00000000000 */
        /* <DEDUP_REMOVED lines=8> */
.L_x_3:


//--------------------- .nv.shared.reserved.0     --------------------------
	.section	.nv.shared.reserved.0,"aw",@nobits
	.weak		__nv_reservedSMEM_offset_0_alias
	.size		__nv_reservedSMEM_offset_0_alias, 0, 64
	.other		__nv_reservedSMEM_offset_0_alias,@"STO_CUDA_RESERVED_SHARED STV_DEFAULT"
__nv_reservedSMEM_offset_0_alias:
	.zero		0
	.zero		64


//--------------------- .nv.constant0._Z29odd_even_sort_gpu_kernel_gmemPii --------------------------
	.section	.nv.constant0._Z29odd_even_sort_gpu_kernel_gmemPii,"a",@progbits
	.sectionflags	@""
	.align	4
.nv.constant0._Z29odd_even_sort_gpu_kernel_gmemPii:
	.zero		908


//--------------------- SYMBOLS --------------------------

	.type		.nv.reservedSmem.offset0,@object
	.size		.nv.reservedSmem.offset0,0x4
